	.headerflags	@"EF_CUDA_TEXMODE_UNIFIED EF_CUDA_64BIT_ADDRESS EF_CUDA_ACCELERATORS EF_CUDA_SM90 EF_CUDA_VIRTUAL_SM(EF_CUDA_SM90)"
	.elftype	@"ET_EXEC"


//--------------------- .nv.info                  --------------------------
	.section	.nv.info,"",@"SHT_CUDA_INFO"
	.align	4


	//----- nvinfo : EIATTR_REGCOUNT
	.align		4
        /*0000*/ 	.byte	0x04, 0x2f
        /*0002*/ 	.short	(.L_1 - .L_0)
	.align		4
.L_0:
        /*0004*/ 	.word	index@(triton_poi_fused_add_0)
        /*0008*/ 	.word	0x0000000e


	//----- nvinfo : EIATTR_MIN_STACK_SIZE
	.align		4
.L_1:
        /*000c*/ 	.byte	0x04, 0x12
        /*000e*/ 	.short	(.L_3 - .L_2)
	.align		4
.L_2:
        /*0010*/ 	.word	index@(triton_poi_fused_add_0)
        /*0014*/ 	.word	0x00000000


	//----- nvinfo : EIATTR_FRAME_SIZE
	.align		4
.L_3:
        /*0018*/ 	.byte	0x04, 0x11
        /*001a*/ 	.short	(.L_5 - .L_4)
	.align		4
.L_4:
        /*001c*/ 	.word	index@(triton_poi_fused_add_0)
        /*0020*/ 	.word	0x00000000


	//----- nvinfo : EIATTR_MIN_STACK_SIZE
	.align		4
.L_5:
        /*0024*/ 	.byte	0x04, 0x12
        /*0026*/ 	.short	(.L_7 - .L_6)
	.align		4
.L_6:
        /*0028*/ 	.word	index@(triton_poi_fused_add_0)
        /*002c*/ 	.word	0x00000000
.L_7:


//--------------------- .nv.info.triton_poi_fused_add_0 --------------------------
	.section	.nv.info.triton_poi_fused_add_0,"",@"SHT_CUDA_INFO"
	.sectionflags	@""
	.align	4


	//----- nvinfo : EIATTR_CUDA_API_VERSION
	.align		4
        /*0000*/ 	.byte	0x04, 0x37
        /*0002*/ 	.short	(.L_9 - .L_8)
.L_8:
        /*0004*/ 	.word	0x0000007c


	//----- nvinfo : EIATTR_KPARAM_INFO
	.align		4
.L_9:
        /*0008*/ 	.byte	0x04, 0x17
        /*000a*/ 	.short	(.L_11 - .L_10)
.L_10:
        /*000c*/ 	.word	0x00000000
        /*0010*/ 	.short	0x0003
        /*0012*/ 	.short	0x0018
        /*0014*/ 	.byte	0x00, 0xf0, 0x11, 0x00


	//----- nvinfo : EIATTR_KPARAM_INFO
	.align		4
.L_11:
        /*0018*/ 	.byte	0x04, 0x17
        /*001a*/ 	.short	(.L_13 - .L_12)
.L_12:
        /*001c*/ 	.word	0x00000000
        /*0020*/ 	.short	0x0002
        /*0022*/ 	.short	0x0010
        /*0024*/ 	.byte	0x00, 0xf4, 0x21, 0x00


	//----- nvinfo : EIATTR_KPARAM_INFO
	.align		4
.L_13:
        /*0028*/ 	.byte	0x04, 0x17
        /*002a*/ 	.short	(.L_15 - .L_14)
.L_14:
        /*002c*/ 	.word	0x00000000
        /*0030*/ 	.short	0x0001
        /*0032*/ 	.short	0x0008
        /*0034*/ 	.byte	0x00, 0xf4, 0x21, 0x00


	//----- nvinfo : EIATTR_KPARAM_INFO
	.align		4
.L_15:
        /*0038*/ 	.byte	0x04, 0x17
        /*003a*/ 	.short	(.L_17 - .L_16)
.L_16:
        /*003c*/ 	.word	0x00000000
        /*0040*/ 	.short	0x0000
        /*0042*/ 	.short	0x0000
        /*0044*/ 	.byte	0x00, 0xf4, 0x21, 0x00


	//----- nvinfo : EIATTR_SPARSE_MMA_MASK
	.align		4
.L_17:
        /*0048*/ 	.byte	0x03, 0x50
        /*004a*/ 	.short	0x0000


	//----- nvinfo : EIATTR_MAXREG_COUNT
	.align		4
        /*004c*/ 	.byte	0x03, 0x1b
        /*004e*/ 	.short	0x00ff


	//----- nvinfo : EIATTR_EXIT_INSTR_OFFSETS
	.align		4
        /*0050*/ 	.byte	0x04, 0x1c
        /*0052*/ 	.short	(.L_19 - .L_18)


	//   ....[0]....
.L_18:
        /*0054*/ 	.word	0x00000180


	//   ....[1]....
        /*0058*/ 	.word	0x000001a0


	//----- nvinfo : EIATTR_REQNTID
	.align		4
.L_19:
        /*005c*/ 	.byte	0x04, 0x10
        /*005e*/ 	.short	(.L_21 - .L_20)
.L_20:
        /*0060*/ 	.word	0x00000080
        /*0064*/ 	.word	0x00000001
        /*0068*/ 	.word	0x00000001


	//----- nvinfo : EIATTR_CBANK_PARAM_SIZE
	.align		4
.L_21:
        /*006c*/ 	.byte	0x03, 0x19
        /*006e*/ 	.short	0x001c


	//----- nvinfo : EIATTR_PARAM_CBANK
	.align		4
        /*0070*/ 	.byte	0x04, 0x0a
        /*0072*/ 	.short	(.L_23 - .L_22)
	.align		4
.L_22:
        /*0074*/ 	.word	index@(.nv.constant0.triton_poi_fused_add_0)
        /*0078*/ 	.short	0x0210
        /*007a*/ 	.short	0x001c


	//----- nvinfo : EIATTR_SW_WAR
	.align		4
.L_23:
        /*007c*/ 	.byte	0x04, 0x36
        /*007e*/ 	.short	(.L_25 - .L_24)
.L_24:
        /*0080*/ 	.word	0x00000008
.L_25:


//--------------------- .nv.callgraph             --------------------------
	.section	.nv.callgraph,"",@"SHT_CUDA_CALLGRAPH"
	.align	4
	.sectionentsize	8
	.align		4
        /*0000*/ 	.word	0x00000000
	.align		4
        /*0004*/ 	.word	0xffffffff
	.align		4
        /*0008*/ 	.word	0x00000000
	.align		4
        /*000c*/ 	.word	0xfffffffe
	.align		4
        /*0010*/ 	.word	0x00000000
	.align		4
        /*0014*/ 	.word	0xfffffffd
	.align		4
        /*0018*/ 	.word	0x00000000
	.align		4
        /*001c*/ 	.word	0xfffffffc


//--------------------- .text.triton_poi_fused_add_0 --------------------------
	.section	.text.triton_poi_fused_add_0,"ax",@progbits
	.align	128
        .global         triton_poi_fused_add_0
        .type           triton_poi_fused_add_0,@function
        .size           triton_poi_fused_add_0,(.L_x_1 - triton_poi_fused_add_0)
        .other          triton_poi_fused_add_0,@"STO_CUDA_ENTRY STV_DEFAULT"
triton_poi_fused_add_0:
.text.triton_poi_fused_add_0:
[----:B------:R-:W0:Y:S02]  /*0000*/  LDC R1, c[0x0][0x28] ;  /* 0x00000a00ff017b82 */ /* 0x000e240000000800 */
[----:B------:R-:W1:Y:S01]  /*0010*/  S2R R0, SR_TID.X ;  /* 0x0000000000007919 */ /* 0x000e620000002100 */
[----:B------:R-:W2:Y:S01]  /*0020*/  LDC.64 R4, c[0x0][0x218] ;  /* 0x00008600ff047b82 */ /* 0x000ea20000000a00 */
[----:B------:R-:W-:Y:S01]  /*0030*/  MOV R11, RZ ;  /* 0x000000ff000b7202 */ /* 0x000fe20000000f00 */
[----:B------:R-:W-:Y:S01]  /*0040*/  ULDC.64 UR4, c[0x0][0x208] ;  /* 0x0000820000047ab9 */ /* 0x000fe20000000a00 */
[----:B------:R-:W3:Y:S05]  /*0050*/  S2R R9, SR_CTAID.X ;  /* 0x0000000000097919 */ /* 0x000eea0000002500 */
[----:B------:R-:W4:Y:S01]  /*0060*/  LDC.64 R2, c[0x0][0x210] ;  /* 0x00008400ff027b82 */ /* 0x000f220000000a00 */
[----:B-1----:R-:W-:-:S02]  /*0070*/  LOP3.LUT R0, R0, 0x7f, RZ, 0xc0, !PT ;  /* 0x0000007f00007812 */ /* 0x002fc400078ec0ff */
[----:B---3--:R-:W-:-:S03]  /*0080*/  SHF.R.S32.HI R6, RZ, 0x18, R9 ;  /* 0x00000018ff067819 */ /* 0x008fc60000011409 */
[----:B------:R-:W-:Y:S01]  /*0090*/  IMAD R9, R9, 0x80, R0 ;  /* 0x0000008009097824 */ /* 0x000fe200078e0200 */
[----:B------:R-:W-:-:S03]  /*00a0*/  SGXT R0, R6, 0x1 ;  /* 0x000000010600781a */ /* 0x000fc60000000200 */
[C---:B----4-:R-:W-:Y:S01]  /*00b0*/  IMAD.WIDE R2, R9.reuse, 0x4, R2 ;  /* 0x0000000409027825 */ /* 0x050fe200078e0202 */
[----:B------:R-:W-:Y:S02]  /*00c0*/  ISETP.GE.AND P0, PT, R9, 0x100, PT ;  /* 0x000001000900780c */ /* 0x000fe40003f06270 */
[----:B------:R-:W-:-:S04]  /*00d0*/  LEA.HI R0, R0, R9, RZ, 0x6 ;  /* 0x0000000900007211 */ /* 0x000fc800078f30ff */
[----:B------:R-:W-:-:S05]  /*00e0*/  LOP3.LUT R0, R0, 0xffffffc0, RZ, 0xc0, !PT ;  /* 0xffffffc000007812 */ /* 0x000fca00078ec0ff */
[----:B------:R-:W-:Y:S01]  /*00f0*/  IMAD.IADD R7, R9, 0x1, -R0 ;  /* 0x0000000109077824 */ /* 0x000fe200078e0a00 */
[----:B------:R-:W-:-:S03]  /*0100*/  HFMA2.MMA R0, -RZ, RZ, 0, 0 ;  /* 0x00000000ff007435 */ /* 0x000fc600000001ff */
[----:B--2---:R-:W-:Y:S02]  /*0110*/  IMAD.WIDE R4, R7, 0x4, R4 ;  /* 0x0000000407047825 */ /* 0x004fe400078e0204 */
[----:B------:R-:W1:Y:S03]  /*0120*/  LDC.64 R6, c[0x0][0x220] ;  /* 0x00008800ff067b82 */ /* 0x000e660000000a00 */
[----:B------:R-:W2:Y:S04]  /*0130*/  @!P0 LDG.E.EL R11, desc[UR4][R4.64+0x400] ;  /* 0x00040004040b8981 */ /* 0x000ea8000c2e1900 */
[----:B------:R-:W2:Y:S01]  /*0140*/  @!P0 LDG.E R0, desc[UR4][R2.64] ;  /* 0x0000000402008981 */ /* 0x000ea2000c1e1900 */
[----:B-1----:R-:W-:-:S04]  /*0150*/  IMAD.WIDE R6, R9, 0x4, R6 ;  /* 0x0000000409067825 */ /* 0x002fc800078e0206 */
[----:B--2---:R-:W-:-:S04]  /*0160*/  FADD R0, R11, R0 ;  /* 0x000000000b007221 */ /* 0x004fc80000000000 */
[----:B------:R-:W-:Y:S01]  /*0170*/  FADD R11, R0, R11 ;  /* 0x0000000b000b7221 */ /* 0x000fe20000000000 */
[----:B------:R-:W-:Y:S06]  /*0180*/  @P0 EXIT ;  /* 0x000000000000094d */ /* 0x000fec0003800000 */
[----:B------:R-:W-:Y:S01]  /*0190*/  STG.E desc[UR4][R6.64], R11 ;  /* 0x0000000b06007986 */ /* 0x000fe2000c101904 */
[----:B------:R-:W-:Y:S05]  /*01a0*/  EXIT ;  /* 0x000000000000794d */ /* 0x000fea0003800000 */
.L_x_0:
[----:B------:R-:W-:-:S00]  /*01b0*/  BRA `(.L_x_0) ;  /* 0xfffffffc00fc7947 */ /* 0x000fc0000383ffff */
[----:B------:R-:W-:-:S00]  /*01c0*/  NOP ;  /* 0x0000000000007918 */ /* 0x000fc00000000000 */
        /* <DEDUP_REMOVED lines=11> */
.L_x_1:


//--------------------- .nv.constant0.triton_poi_fused_add_0 --------------------------
	.section	.nv.constant0.triton_poi_fused_add_0,"a",@progbits
	.sectionflags	@""
	.align	4
.nv.constant0.triton_poi_fused_add_0:
	.zero		556
